//
// Generated by NVIDIA NVVM Compiler
//
// Compiler Build ID: CL-36424714
// Cuda compilation tools, release 13.0, V13.0.88
// Based on NVVM 20.0.0
//

.version 9.0
.target sm_100
.address_size 64

	// .globl	_Z16calculate_primesPj

.visible .entry _Z16calculate_primesPj(
	.param .u64 .ptr .align 1 _Z16calculate_primesPj_param_0
)
{
	.reg .pred 	%p<9>;
	.reg .b32 	%r<13>;
	.reg .b64 	%rd<7>;

	ld.param.u64 	%rd2, [_Z16calculate_primesPj_param_0];
	cvta.to.global.u64 	%rd1, %rd2;
	mov.u32 	%r5, %ctaid.x;
	mov.u32 	%r6, %ntid.x;
	mov.u32 	%r7, %tid.x;
	mad.lo.s32 	%r1, %r5, %r6, %r7;
	setp.eq.s32 	%p1, %r1, 2;
	@%p1 bra 	$L__BB0_8;
	setp.lt.u32 	%p2, %r1, 2;
	and.b32  	%r8, %r1, 1;
	setp.eq.b32 	%p3, %r8, 1;
	not.pred 	%p4, %p3;
	or.pred  	%p5, %p2, %p4;
	@%p5 bra 	$L__BB0_6;
	setp.lt.u32 	%p6, %r1, 6;
	@%p6 bra 	$L__BB0_8;
	shr.u32 	%r2, %r1, 1;
	mov.b32 	%r12, 2;
	bra.uni 	$L__BB0_5;
$L__BB0_4:
	add.s32 	%r12, %r12, 1;
	setp.eq.s32 	%p8, %r12, %r2;
	@%p8 bra 	$L__BB0_8;
$L__BB0_5:
	rem.u32 	%r10, %r1, %r12;
	setp.eq.s32 	%p7, %r10, 0;
	@%p7 bra 	$L__BB0_6;
	bra.uni 	$L__BB0_4;
$L__BB0_6:
	mul.wide.u32 	%rd3, %r1, 4;
	add.s64 	%rd4, %rd1, %rd3;
	mov.b32 	%r11, 0;
	st.global.u32 	[%rd4], %r11;
$L__BB0_7:
	ret;
$L__BB0_8:
	mul.wide.u32 	%rd5, %r1, 4;
	add.s64 	%rd6, %rd1, %rd5;
	st.global.u32 	[%rd6], %r1;
	bra.uni 	$L__BB0_7;

}


// ===== COMPILED SASS (sm_100) =====

	.target	sm_100

	.elftype	@"ET_EXEC"


//--------------------- .note.nv.tkinfo           --------------------------
	.section	.note.nv.tkinfo,"",@"SHT_NOTE"
	.sectionflags	@"SHF_NOTE_NV_TKINFO"
	.tkinfo
        /*0018*/ 	.word	0x00000002
        /*0030*/ 	.string	""
        /*0030*/ 	.string	"ptxas"
        /*0030*/ 	.string	"Cuda compilation tools, release 13.0, V13.0.88"
        /*0030*/ 	.string	"Build cuda_13.0.r13.0/compiler.36424714_0"
        /*0030*/ 	.string	"-arch sm_100 -m 64 "



//--------------------- .note.nv.cuinfo           --------------------------
	.section	.note.nv.cuinfo,"",@"SHT_NOTE"
	.sectionflags	@"SHF_NOTE_NV_CUINFO"
        /*0018*/ 	.short	0x0002
        /*001a*/ 	.short	0x0064
        /*001c*/ 	.short	0x0082
	.zero		2


//--------------------- .nv.info                  --------------------------
	.section	.nv.info,"",@"SHT_CUDA_INFO"
	.align	4


	//----- nvinfo : EIATTR_REGCOUNT
	.align		4
        /*0000*/ 	.byte	0x04, 0x2f
        /*0002*/ 	.short	(.L_1 - .L_0)
	.align		4
.L_0:
        /*0004*/ 	.word	index@(_Z16calculate_primesPj)
        /*0008*/ 	.word	0x0000000b


	//----- nvinfo : EIATTR_FRAME_SIZE
	.align		4
.L_1:
        /*000c*/ 	.byte	0x04, 0x11
        /*000e*/ 	.short	(.L_3 - .L_2)
	.align		4
.L_2:
        /*0010*/ 	.word	index@(_Z16calculate_primesPj)
        /*0014*/ 	.word	0x00000000


	//----- nvinfo : EIATTR_MIN_STACK_SIZE
	.align		4
.L_3:
        /*0018*/ 	.byte	0x04, 0x12
        /*001a*/ 	.short	(.L_5 - .L_4)
	.align		4
.L_4:
        /*001c*/ 	.word	index@(_Z16calculate_primesPj)
        /*0020*/ 	.word	0x00000000
.L_5:


//--------------------- .nv.compat                --------------------------
	.section	.nv.compat,"",@"SHT_CUDA_COMPAT_INFO"
	.align	4
        /*0000*/ 	.byte	0x02, 0x09, 0x00, 0x00, 0x02, 0x02, 0x01, 0x00, 0x02, 0x05, 0x05, 0x00, 0x03, 0x07, 0x01, 0x01
        /*0010*/ 	.byte	0x02, 0x03, 0x00, 0x00, 0x02, 0x06, 0x01, 0x00, 0x04, 0x0b, 0x08, 0x00, 0x09, 0x00, 0x00, 0x00
        /*0020*/ 	.byte	0x00, 0x00, 0x00, 0x00


//--------------------- .nv.info._Z16calculate_primesPj --------------------------
	.section	.nv.info._Z16calculate_primesPj,"",@"SHT_CUDA_INFO"
	.sectionflags	@""
	.align	4


	//----- nvinfo : EIATTR_CUDA_API_VERSION
	.align		4
        /*0000*/ 	.byte	0x04, 0x37
        /*0002*/ 	.short	(.L_7 - .L_6)
.L_6:
        /*0004*/ 	.word	0x00000082


	//----- nvinfo : EIATTR_KPARAM_INFO
	.align		4
.L_7:
        /*0008*/ 	.byte	0x04, 0x17
        /*000a*/ 	.short	(.L_9 - .L_8)
.L_8:
        /*000c*/ 	.word	0x00000000
        /*0010*/ 	.short	0x0000
        /*0012*/ 	.short	0x0000
        /*0014*/ 	.byte	0x00, 0xf5, 0x21, 0x00


	//----- nvinfo : EIATTR_SPARSE_MMA_MASK
	.align		4
.L_9:
        /*0018*/ 	.byte	0x03, 0x50
        /*001a*/ 	.short	0x0000


	//----- nvinfo : EIATTR_MAXREG_COUNT
	.align		4
        /*001c*/ 	.byte	0x03, 0x1b
        /*001e*/ 	.short	0x00ff


	//----- nvinfo : EIATTR_MERCURY_ISA_VERSION
	.align		4
        /*0020*/ 	.byte	0x03, 0x5f
        /*0022*/ 	.short	0x0101


	//----- nvinfo : EIATTR_VRC_CTA_INIT_COUNT
	.align		4
        /*0024*/ 	.byte	0x02, 0x4a
	.zero		1
	.zero		1


	//----- nvinfo : EIATTR_EXIT_INSTR_OFFSETS
	.align		4
        /*0028*/ 	.byte	0x04, 0x1c
        /*002a*/ 	.short	(.L_11 - .L_10)


	//   ....[0]....
.L_10:
        /*002c*/ 	.word	0x000002a0


	//   ....[1]....
        /*0030*/ 	.word	0x000002f0


	//----- nvinfo : EIATTR_CRS_STACK_SIZE
	.align		4
.L_11:
        /*0034*/ 	.byte	0x04, 0x1e
        /*0036*/ 	.short	(.L_13 - .L_12)
.L_12:
        /*0038*/ 	.word	0x00000000


	//----- nvinfo : EIATTR_CBANK_PARAM_SIZE
	.align		4
.L_13:
        /*003c*/ 	.byte	0x03, 0x19
        /*003e*/ 	.short	0x0008


	//----- nvinfo : EIATTR_PARAM_CBANK
	.align		4
        /*0040*/ 	.byte	0x04, 0x0a
        /*0042*/ 	.short	(.L_15 - .L_14)
	.align		4
.L_14:
        /*0044*/ 	.word	index@(.nv.constant0._Z16calculate_primesPj)
        /*0048*/ 	.short	0x0380
        /*004a*/ 	.short	0x0008


	//----- nvinfo : EIATTR_SW_WAR
	.align		4
.L_15:
        /*004c*/ 	.byte	0x04, 0x36
        /*004e*/ 	.short	(.L_17 - .L_16)
.L_16:
        /*0050*/ 	.word	0x00000008
.L_17:


//--------------------- .nv.callgraph             --------------------------
	.section	.nv.callgraph,"",@"SHT_CUDA_CALLGRAPH"
	.align	4
	.sectionentsize	8
	.align		4
        /*0000*/ 	.word	0x00000000
	.align		4
        /*0004*/ 	.word	0xffffffff
	.align		4
        /*0008*/ 	.word	0x00000000
	.align		4
        /*000c*/ 	.word	0xfffffffe
	.align		4
        /*0010*/ 	.word	0x00000000
	.align		4
        /*0014*/ 	.word	0xfffffffd
	.align		4
        /*0018*/ 	.word	0x00000000
	.align		4
        /*001c*/ 	.word	0xfffffffc


//--------------------- .text._Z16calculate_primesPj --------------------------
	.section	.text._Z16calculate_primesPj,"ax",@progbits
	.align	128
        .global         _Z16calculate_primesPj
        .type           _Z16calculate_primesPj,@function
        .size           _Z16calculate_primesPj,(.L_x_5 - _Z16calculate_primesPj)
        .other          _Z16calculate_primesPj,@"STO_CUDA_ENTRY STV_DEFAULT"
_Z16calculate_primesPj:
.text._Z16calculate_primesPj:
[----:B------:R-:W-:Y:S01]  /*0000*/  LDC R1, c[0x0][0x37c] ;  /* 0x0000df00ff017b82 */ /* 0x000fe20000000800 */
[----:B------:R-:W0:Y:S07]  /*0010*/  S2R R0, SR_TID.X ;  /* 0x0000000000007919 */ /* 0x000e2e0000002100 */
[----:B------:R-:W0:Y:S01]  /*0020*/  S2UR UR6, SR_CTAID.X ;  /* 0x00000000000679c3 */ /* 0x000e220000002500 */
[----:B------:R-:W1:Y:S07]  /*0030*/  LDCU.64 UR4, c[0x0][0x358] ;  /* 0x00006b00ff0477ac */ /* 0x000e6e0008000a00 */
[----:B------:R-:W0:Y:S02]  /*0040*/  LDC R5, c[0x0][0x360] ;  /* 0x0000d800ff057b82 */ /* 0x000e240000000800 */
[----:B0-----:R-:W-:-:S05]  /*0050*/  IMAD R5, R5, UR6, R0 ;  /* 0x0000000605057c24 */ /* 0x001fca000f8e0200 */
[----:B------:R-:W-:-:S13]  /*0060*/  ISETP.NE.AND P0, PT, R5, 0x2, PT ;  /* 0x000000020500780c */ /* 0x000fda0003f05270 */
[----:B-1----:R-:W-:Y:S05]  /*0070*/  @!P0 BRA `(.L_x_0) ;  /* 0x00000000007c8947 */ /* 0x002fea0003800000 */
[----:B------:R-:W-:Y:S01]  /*0080*/  LOP3.LUT R0, R5, 0x1, RZ, 0xc0, !PT ;  /* 0x0000000105007812 */ /* 0x000fe200078ec0ff */
[----:B------:R-:W-:Y:S03]  /*0090*/  BSSY.RECONVERGENT B0, `(.L_x_1) ;  /* 0x0000022000007945 */ /* 0x000fe60003800200 */
[----:B------:R-:W-:-:S04]  /*00a0*/  ISETP.NE.U32.AND P0, PT, R0, 0x1, PT ;  /* 0x000000010000780c */ /* 0x000fc80003f05070 */
[----:B------:R-:W-:-:S13]  /*00b0*/  ISETP.LT.U32.OR P0, PT, R5, 0x2, P0 ;  /* 0x000000020500780c */ /* 0x000fda0000701470 */
[----:B------:R-:W-:Y:S05]  /*00c0*/  @P0 BRA `(.L_x_2) ;  /* 0x0000000000780947 */ /* 0x000fea0003800000 */
[----:B------:R-:W-:-:S13]  /*00d0*/  ISETP.GE.U32.AND P0, PT, R5, 0x6, PT ;  /* 0x000000060500780c */ /* 0x000fda0003f06070 */
[----:B------:R-:W-:Y:S05]  /*00e0*/  @!P0 BRA `(.L_x_0) ;  /* 0x0000000000608947 */ /* 0x000fea0003800000 */
[----:B------:R-:W-:Y:S01]  /*00f0*/  SHF.R.U32.HI R0, RZ, 0x1, R5 ;  /* 0x00000001ff007819 */ /* 0x000fe20000011605 */
[----:B------:R-:W-:-:S07]  /*0100*/  IMAD.MOV.U32 R4, RZ, RZ, 0x2 ;  /* 0x00000002ff047424 */ /* 0x000fce00078e00ff */
.L_x_3:
[----:B------:R-:W0:Y:S01]  /*0110*/  I2F.U32.RP R6, R4 ;  /* 0x0000000400067306 */ /* 0x000e220000209000 */
[----:B------:R-:W-:-:S07]  /*0120*/  ISETP.NE.U32.AND P1, PT, R4, RZ, PT ;  /* 0x000000ff0400720c */ /* 0x000fce0003f25070 */
[----:B0-----:R-:W0:Y:S02]  /*0130*/  MUFU.RCP R6, R6 ;  /* 0x0000000600067308 */ /* 0x001e240000001000 */
[----:B0-----:R-:W-:-:S06]  /*0140*/  VIADD R2, R6, 0xffffffe ;  /* 0x0ffffffe06027836 */ /* 0x001fcc0000000000 */
[----:B------:R0:W1:Y:S02]  /*0150*/  F2I.FTZ.U32.TRUNC.NTZ R3, R2 ;  /* 0x0000000200037305 */ /* 0x000064000021f000 */
[----:B0-----:R-:W-:Y:S01]  /*0160*/  IMAD.MOV.U32 R2, RZ, RZ, RZ ;  /* 0x000000ffff027224 */ /* 0x001fe200078e00ff */
[----:B-1----:R-:W-:-:S05]  /*0170*/  IADD3 R7, PT, PT, RZ, -R3, RZ ;  /* 0x80000003ff077210 */ /* 0x002fca0007ffe0ff */
[----:B------:R-:W-:-:S04]  /*0180*/  IMAD R7, R7, R4, RZ ;  /* 0x0000000407077224 */ /* 0x000fc800078e02ff */
[----:B------:R-:W-:-:S06]  /*0190*/  IMAD.HI.U32 R8, R3, R7, R2 ;  /* 0x0000000703087227 */ /* 0x000fcc00078e0002 */
[----:B------:R-:W-:-:S04]  /*01a0*/  IMAD.HI.U32 R8, R8, R5, RZ ;  /* 0x0000000508087227 */ /* 0x000fc800078e00ff */
[----:B------:R-:W-:-:S04]  /*01b0*/  IMAD.MOV R8, RZ, RZ, -R8 ;  /* 0x000000ffff087224 */ /* 0x000fc800078e0a08 */
[----:B------:R-:W-:-:S05]  /*01c0*/  IMAD R3, R4, R8, R5 ;  /* 0x0000000804037224 */ /* 0x000fca00078e0205 */
[----:B------:R-:W-:-:S13]  /*01d0*/  ISETP.GE.U32.AND P0, PT, R3, R4, PT ;  /* 0x000000040300720c */ /* 0x000fda0003f06070 */
[----:B------:R-:W-:-:S04]  /*01e0*/  @P0 IADD3 R3, PT, PT, R3, -R4, RZ ;  /* 0x8000000403030210 */ /* 0x000fc80007ffe0ff */
[----:B------:R-:W-:-:S13]  /*01f0*/  ISETP.GE.U32.AND P0, PT, R3, R4, PT ;  /* 0x000000040300720c */ /* 0x000fda0003f06070 */
[----:B------:R-:W-:Y:S01]  /*0200*/  @P0 IMAD.IADD R3, R3, 0x1, -R4 ;  /* 0x0000000103030824 */ /* 0x000fe200078e0a04 */
[----:B------:R-:W-:-:S04]  /*0210*/  @!P1 LOP3.LUT R3, RZ, R4, RZ, 0x33, !PT ;  /* 0x00000004ff039212 */ /* 0x000fc800078e33ff */
[----:B------:R-:W-:-:S13]  /*0220*/  ISETP.NE.AND P0, PT, R3, RZ, PT ;  /* 0x000000ff0300720c */ /* 0x000fda0003f05270 */
[----:B------:R-:W-:Y:S05]  /*0230*/  @!P0 BRA `(.L_x_2) ;  /* 0x00000000001c8947 */ /* 0x000fea0003800000 */
[----:B------:R-:W-:-:S04]  /*0240*/  IADD3 R4, PT, PT, R4, 0x1, RZ ;  /* 0x0000000104047810 */ /* 0x000fc80007ffe0ff */
[----:B------:R-:W-:-:S13]  /*0250*/  ISETP.NE.AND P0, PT, R4, R0, PT ;  /* 0x000000000400720c */ /* 0x000fda0003f05270 */
[----:B------:R-:W-:Y:S05]  /*0260*/  @P0 BRA `(.L_x_3) ;  /* 0xfffffffc00a80947 */ /* 0x000fea000383ffff */
.L_x_0:
[----:B------:R-:W0:Y:S02]  /*0270*/  LDC.64 R2, c[0x0][0x380] ;  /* 0x0000e000ff027b82 */ /* 0x000e240000000a00 */
[----:B0-----:R-:W-:-:S05]  /*0280*/  IMAD.WIDE.U32 R2, R5, 0x4, R2 ;  /* 0x0000000405027825 */ /* 0x001fca00078e0002 */
[----:B------:R-:W-:Y:S01]  /*0290*/  STG.E desc[UR4][R2.64], R5 ;  /* 0x0000000502007986 */ /* 0x000fe2000c101904 */
[----:B------:R-:W-:Y:S05]  /*02a0*/  EXIT ;  /* 0x000000000000794d */ /* 0x000fea0003800000 */
.L_x_2:
[----:B------:R-:W-:Y:S05]  /*02b0*/  BSYNC.RECONVERGENT B0 ;  /* 0x0000000000007941 */ /* 0x000fea0003800200 */
.L_x_1:
[----:B------:R-:W0:Y:S02]  /*02c0*/  LDC.64 R2, c[0x0][0x380] ;  /* 0x0000e000ff027b82 */ /* 0x000e240000000a00 */
[----:B0-----:R-:W-:-:S05]  /*02d0*/  IMAD.WIDE.U32 R2, R5, 0x4, R2 ;  /* 0x0000000405027825 */ /* 0x001fca00078e0002 */
[----:B------:R-:W-:Y:S01]  /*02e0*/  STG.E desc[UR4][R2.64], RZ ;  /* 0x000000ff02007986 */ /* 0x000fe2000c101904 */
[----:B------:R-:W-:Y:S05]  /*02f0*/  EXIT ;  /* 0x000000000000794d */ /* 0x000fea0003800000 */
.L_x_4:
[----:B------:R-:W-:-:S00]  /*0300*/  BRA `(.L_x_4) ;  /* 0xfffffffc00fc7947 */ /* 0x000fc0000383ffff */
[----:B------:R-:W-:-:S00]  /*0310*/  NOP ;  /* 0x0000000000007918 */ /* 0x000fc00000000000 */
        /* <DEDUP_REMOVED lines=14> */
.L_x_5:


//--------------------- .nv.shared.reserved.0     --------------------------
	.section	.nv.shared.reserved.0,"aw",@nobits
	.weak		__nv_reservedSMEM_offset_0_alias
	.size		__nv_reservedSMEM_offset_0_alias, 0, 64
	.other		__nv_reservedSMEM_offset_0_alias,@"STO_CUDA_RESERVED_SHARED STV_DEFAULT"
__nv_reservedSMEM_offset_0_alias:
	.zero		0
	.zero		64


//--------------------- .nv.constant0._Z16calculate_primesPj --------------------------
	.section	.nv.constant0._Z16calculate_primesPj,"a",@progbits
	.sectionflags	@""
	.align	4
.nv.constant0._Z16calculate_primesPj:
	.zero		904


//--------------------- SYMBOLS --------------------------

	.type		.nv.reservedSmem.offset0,@object
	.size		.nv.reservedSmem.offset0,0x4
